//
// Generated by NVIDIA NVVM Compiler
//
// Compiler Build ID: CL-36424714
// Cuda compilation tools, release 13.0, V13.0.88
// Based on NVVM 20.0.0
//

.version 9.0
.target sm_100
.address_size 64

	// .globl	_Z6printAPfi
.extern .func  (.param .b32 func_retval0) vprintf
(
	.param .b64 vprintf_param_0,
	.param .b64 vprintf_param_1
)
;
.const .align 4 .b8 kernel[36];
.global .align 1 .b8 $str[12] = {105, 32, 61, 32, 37, 100, 58, 32, 37, 102, 10};
.global .align 1 .b8 $str$1[13] = {40, 37, 100, 44, 37, 100, 41, 58, 32, 37, 102, 10};

.visible .entry _Z6printAPfi(
	.param .u64 .ptr .align 1 _Z6printAPfi_param_0,
	.param .u32 _Z6printAPfi_param_1
)
{
	.local .align 16 .b8 	__local_depot0[16];
	.reg .b64 	%SP;
	.reg .b64 	%SPL;
	.reg .b32 	%r<4>;
	.reg .b32 	%f<2>;
	.reg .b64 	%rd<9>;
	.reg .b64 	%fd<2>;

	mov.u64 	%SPL, __local_depot0;
	cvta.local.u64 	%SP, %SPL;
	ld.param.u64 	%rd1, [_Z6printAPfi_param_0];
	cvta.to.global.u64 	%rd2, %rd1;
	add.u64 	%rd3, %SP, 0;
	add.u64 	%rd4, %SPL, 0;
	mov.u32 	%r1, %tid.x;
	mul.wide.u32 	%rd5, %r1, 4;
	add.s64 	%rd6, %rd2, %rd5;
	ld.global.f32 	%f1, [%rd6];
	cvt.f64.f32 	%fd1, %f1;
	st.local.u32 	[%rd4], %r1;
	st.local.f64 	[%rd4+8], %fd1;
	mov.u64 	%rd7, $str;
	cvta.global.u64 	%rd8, %rd7;
	{ // callseq 0, 0
	.param .b64 param0;
	st.param.b64 	[param0], %rd8;
	.param .b64 param1;
	st.param.b64 	[param1], %rd3;
	.param .b32 retval0;
	call.uni (retval0), 
	vprintf, 
	(
	param0, 
	param1
	);
	ld.param.b32 	%r2, [retval0];
	} // callseq 0
	ret;

}
	// .globl	_Z6printMPfii
.visible .entry _Z6printMPfii(
	.param .u64 .ptr .align 1 _Z6printMPfii_param_0,
	.param .u32 _Z6printMPfii_param_1,
	.param .u32 _Z6printMPfii_param_2
)
{
	.local .align 16 .b8 	__local_depot1[16];
	.reg .b64 	%SP;
	.reg .b64 	%SPL;
	.reg .b32 	%r<13>;
	.reg .b32 	%f<2>;
	.reg .b64 	%rd<9>;
	.reg .b64 	%fd<2>;

	mov.u64 	%SPL, __local_depot1;
	cvta.local.u64 	%SP, %SPL;
	ld.param.u64 	%rd1, [_Z6printMPfii_param_0];
	ld.param.u32 	%r1, [_Z6printMPfii_param_1];
	cvta.to.global.u64 	%rd2, %rd1;
	add.u64 	%rd3, %SP, 0;
	add.u64 	%rd4, %SPL, 0;
	mov.u32 	%r2, %ntid.y;
	mov.u32 	%r3, %ctaid.y;
	mov.u32 	%r4, %tid.y;
	mad.lo.s32 	%r5, %r2, %r3, %r4;
	mov.u32 	%r6, %ntid.x;
	mov.u32 	%r7, %ctaid.x;
	mov.u32 	%r8, %tid.x;
	mad.lo.s32 	%r9, %r6, %r7, %r8;
	mad.lo.s32 	%r10, %r1, %r5, %r9;
	mul.wide.s32 	%rd5, %r10, 4;
	add.s64 	%rd6, %rd2, %rd5;
	ld.global.f32 	%f1, [%rd6];
	cvt.f64.f32 	%fd1, %f1;
	st.local.v2.u32 	[%rd4], {%r9, %r5};
	st.local.f64 	[%rd4+8], %fd1;
	mov.u64 	%rd7, $str$1;
	cvta.global.u64 	%rd8, %rd7;
	{ // callseq 1, 0
	.param .b64 param0;
	st.param.b64 	[param0], %rd8;
	.param .b64 param1;
	st.param.b64 	[param1], %rd3;
	.param .b32 retval0;
	call.uni (retval0), 
	vprintf, 
	(
	param0, 
	param1
	);
	ld.param.b32 	%r11, [retval0];
	} // callseq 1
	ret;

}
	// .globl	_Z6sumArrPfS_S_i
.visible .entry _Z6sumArrPfS_S_i(
	.param .u64 .ptr .align 1 _Z6sumArrPfS_S_i_param_0,
	.param .u64 .ptr .align 1 _Z6sumArrPfS_S_i_param_1,
	.param .u64 .ptr .align 1 _Z6sumArrPfS_S_i_param_2,
	.param .u32 _Z6sumArrPfS_S_i_param_3
)
{
	.reg .pred 	%p<2>;
	.reg .b32 	%r<3>;
	.reg .b32 	%f<4>;
	.reg .b64 	%rd<11>;

	ld.param.u64 	%rd1, [_Z6sumArrPfS_S_i_param_0];
	ld.param.u64 	%rd2, [_Z6sumArrPfS_S_i_param_1];
	ld.param.u64 	%rd3, [_Z6sumArrPfS_S_i_param_2];
	ld.param.u32 	%r2, [_Z6sumArrPfS_S_i_param_3];
	mov.u32 	%r1, %tid.x;
	setp.ge.s32 	%p1, %r1, %r2;
	@%p1 bra 	$L__BB2_2;
	cvta.to.global.u64 	%rd4, %rd1;
	cvta.to.global.u64 	%rd5, %rd2;
	cvta.to.global.u64 	%rd6, %rd3;
	mul.wide.u32 	%rd7, %r1, 4;
	add.s64 	%rd8, %rd4, %rd7;
	ld.global.f32 	%f1, [%rd8];
	add.s64 	%rd9, %rd5, %rd7;
	ld.global.f32 	%f2, [%rd9];
	add.f32 	%f3, %f1, %f2;
	add.s64 	%rd10, %rd6, %rd7;
	st.global.f32 	[%rd10], %f3;
$L__BB2_2:
	ret;

}
	// .globl	_Z12convolution1PfS_ii
.visible .entry _Z12convolution1PfS_ii(
	.param .u64 .ptr .align 1 _Z12convolution1PfS_ii_param_0,
	.param .u64 .ptr .align 1 _Z12convolution1PfS_ii_param_1,
	.param .u32 _Z12convolution1PfS_ii_param_2,
	.param .u32 _Z12convolution1PfS_ii_param_3
)
{
	.reg .pred 	%p<32>;
	.reg .b32 	%r<23>;
	.reg .b32 	%f<47>;
	.reg .b64 	%rd<26>;

	ld.param.u64 	%rd7, [_Z12convolution1PfS_ii_param_0];
	ld.param.u64 	%rd6, [_Z12convolution1PfS_ii_param_1];
	ld.param.u32 	%r7, [_Z12convolution1PfS_ii_param_2];
	ld.param.u32 	%r9, [_Z12convolution1PfS_ii_param_3];
	cvta.to.global.u64 	%rd1, %rd7;
	mov.u32 	%r10, %ctaid.x;
	mov.u32 	%r11, %ntid.x;
	mov.u32 	%r12, %tid.x;
	mad.lo.s32 	%r1, %r10, %r11, %r12;
	mov.u32 	%r13, %ctaid.y;
	mov.u32 	%r14, %ntid.y;
	mov.u32 	%r15, %tid.y;
	mad.lo.s32 	%r16, %r13, %r14, %r15;
	setp.ge.s32 	%p3, %r1, %r7;
	setp.ge.s32 	%p4, %r16, %r9;
	or.pred  	%p5, %p3, %p4;
	@%p5 bra 	$L__BB3_20;
	setp.eq.s32 	%p6, %r16, 0;
	add.s32 	%r17, %r16, -1;
	mul.lo.s32 	%r3, %r17, %r7;
	setp.lt.s32 	%p7, %r1, 1;
	cvt.s64.s32 	%rd8, %r3;
	cvt.s64.s32 	%rd2, %r1;
	add.s64 	%rd9, %rd2, %rd8;
	shl.b64 	%rd10, %rd9, 2;
	add.s64 	%rd3, %rd1, %rd10;
	mov.f32 	%f39, 0f00000000;
	or.pred  	%p8, %p6, %p7;
	@%p8 bra 	$L__BB3_3;
	ld.global.f32 	%f20, [%rd3+-4];
	ld.const.f32 	%f21, [kernel];
	fma.rn.f32 	%f39, %f20, %f21, 0f00000000;
$L__BB3_3:
	setp.eq.s32 	%p9, %r16, 0;
	setp.lt.s32 	%p10, %r1, 0;
	or.pred  	%p11, %p9, %p10;
	@%p11 bra 	$L__BB3_5;
	add.s32 	%r18, %r1, %r3;
	mul.wide.s32 	%rd11, %r18, 4;
	add.s64 	%rd12, %rd1, %rd11;
	ld.global.f32 	%f22, [%rd12];
	ld.const.f32 	%f23, [kernel+4];
	fma.rn.f32 	%f39, %f22, %f23, %f39;
$L__BB3_5:
	setp.eq.s32 	%p12, %r16, 0;
	add.s32 	%r19, %r1, 1;
	setp.gt.s32 	%p13, %r1, -2;
	setp.lt.s32 	%p14, %r19, %r7;
	and.pred  	%p1, %p13, %p14;
	not.pred 	%p16, %p1;
	or.pred  	%p17, %p12, %p16;
	@%p17 bra 	$L__BB3_7;
	ld.global.f32 	%f24, [%rd3+4];
	ld.const.f32 	%f25, [kernel+8];
	fma.rn.f32 	%f39, %f24, %f25, %f39;
$L__BB3_7:
	setp.gt.s32 	%p18, %r1, 0;
	mul.lo.s32 	%r4, %r16, %r7;
	setp.le.s32 	%p19, %r1, %r7;
	and.pred  	%p2, %p18, %p19;
	cvt.s64.s32 	%rd13, %r4;
	add.s64 	%rd14, %rd2, %rd13;
	shl.b64 	%rd15, %rd14, 2;
	add.s64 	%rd4, %rd1, %rd15;
	not.pred 	%p20, %p2;
	@%p20 bra 	$L__BB3_9;
	ld.global.f32 	%f26, [%rd4+-4];
	ld.const.f32 	%f27, [kernel+12];
	fma.rn.f32 	%f39, %f26, %f27, %f39;
$L__BB3_9:
	setp.lt.s32 	%p21, %r1, 0;
	@%p21 bra 	$L__BB3_11;
	add.s32 	%r20, %r1, %r4;
	mul.wide.s32 	%rd16, %r20, 4;
	add.s64 	%rd17, %rd1, %rd16;
	ld.global.f32 	%f28, [%rd17];
	ld.const.f32 	%f29, [kernel+16];
	fma.rn.f32 	%f39, %f28, %f29, %f39;
$L__BB3_11:
	@%p16 bra 	$L__BB3_13;
	ld.global.f32 	%f30, [%rd4+4];
	ld.const.f32 	%f31, [kernel+20];
	fma.rn.f32 	%f39, %f30, %f31, %f39;
$L__BB3_13:
	add.s32 	%r5, %r16, 1;
	setp.ge.u32 	%p23, %r5, %r9;
	add.s32 	%r6, %r4, %r7;
	cvt.s64.s32 	%rd18, %r6;
	add.s64 	%rd19, %rd2, %rd18;
	shl.b64 	%rd20, %rd19, 2;
	add.s64 	%rd5, %rd1, %rd20;
	or.pred  	%p25, %p23, %p20;
	@%p25 bra 	$L__BB3_15;
	ld.global.f32 	%f32, [%rd5+-4];
	ld.const.f32 	%f33, [kernel+24];
	fma.rn.f32 	%f39, %f32, %f33, %f39;
$L__BB3_15:
	setp.ge.u32 	%p26, %r5, %r9;
	setp.lt.s32 	%p27, %r1, 0;
	or.pred  	%p28, %p26, %p27;
	@%p28 bra 	$L__BB3_17;
	add.s32 	%r21, %r1, %r6;
	mul.wide.s32 	%rd21, %r21, 4;
	add.s64 	%rd22, %rd1, %rd21;
	ld.global.f32 	%f34, [%rd22];
	ld.const.f32 	%f35, [kernel+28];
	fma.rn.f32 	%f39, %f34, %f35, %f39;
$L__BB3_17:
	setp.ge.u32 	%p29, %r5, %r9;
	or.pred  	%p31, %p29, %p16;
	@%p31 bra 	$L__BB3_19;
	ld.global.f32 	%f36, [%rd5+4];
	ld.const.f32 	%f37, [kernel+32];
	fma.rn.f32 	%f39, %f36, %f37, %f39;
$L__BB3_19:
	add.s32 	%r22, %r4, %r1;
	cvta.to.global.u64 	%rd23, %rd6;
	mul.wide.s32 	%rd24, %r22, 4;
	add.s64 	%rd25, %rd23, %rd24;
	st.global.f32 	[%rd25], %f39;
$L__BB3_20:
	ret;

}


// ===== COMPILED SASS (sm_100) =====

	.target	sm_100

	.elftype	@"ET_EXEC"


//--------------------- .note.nv.tkinfo           --------------------------
	.section	.note.nv.tkinfo,"",@"SHT_NOTE"
	.sectionflags	@"SHF_NOTE_NV_TKINFO"
	.tkinfo
        /*0018*/ 	.word	0x00000002
        /*0030*/ 	.string	""
        /*0030*/ 	.string	"ptxas"
        /*0030*/ 	.string	"Cuda compilation tools, release 13.0, V13.0.88"
        /*0030*/ 	.string	"Build cuda_13.0.r13.0/compiler.36424714_0"
        /*0030*/ 	.string	"-arch sm_100 -m 64 "



//--------------------- .note.nv.cuinfo           --------------------------
	.section	.note.nv.cuinfo,"",@"SHT_NOTE"
	.sectionflags	@"SHF_NOTE_NV_CUINFO"
        /*0018*/ 	.short	0x0002
        /*001a*/ 	.short	0x0064
        /*001c*/ 	.short	0x0082
	.zero		2


//--------------------- .nv.info                  --------------------------
	.section	.nv.info,"",@"SHT_CUDA_INFO"
	.align	4


	//----- nvinfo : EIATTR_REGCOUNT
	.align		4
        /*0000*/ 	.byte	0x04, 0x2f
        /*0002*/ 	.short	(.L_4 - .L_3)
	.align		4
.L_3:
        /*0004*/ 	.word	index@(_Z6printAPfi)
        /*0008*/ 	.word	0x00000018


	//----- nvinfo : EIATTR_FRAME_SIZE
	.align		4
.L_4:
        /*000c*/ 	.byte	0x04, 0x11
        /*000e*/ 	.short	(.L_6 - .L_5)
	.align		4
.L_5:
        /*0010*/ 	.word	index@(_Z6printAPfi)
        /*0014*/ 	.word	0x00000010


	//----- nvinfo : EIATTR_REGCOUNT
	.align		4
.L_6:
        /*0018*/ 	.byte	0x04, 0x2f
        /*001a*/ 	.short	(.L_8 - .L_7)
	.align		4
.L_7:
        /*001c*/ 	.word	index@(_Z6printMPfii)
        /*0020*/ 	.word	0x00000018


	//----- nvinfo : EIATTR_FRAME_SIZE
	.align		4
.L_8:
        /*0024*/ 	.byte	0x04, 0x11
        /*0026*/ 	.short	(.L_10 - .L_9)
	.align		4
.L_9:
        /*0028*/ 	.word	index@(_Z6printMPfii)
        /*002c*/ 	.word	0x00000010


	//----- nvinfo : EIATTR_REGCOUNT
	.align		4
.L_10:
        /*0030*/ 	.byte	0x04, 0x2f
        /*0032*/ 	.short	(.L_12 - .L_11)
	.align		4
.L_11:
        /*0034*/ 	.word	index@(_Z6sumArrPfS_S_i)
        /*0038*/ 	.word	0x0000000c


	//----- nvinfo : EIATTR_FRAME_SIZE
	.align		4
.L_12:
        /*003c*/ 	.byte	0x04, 0x11
        /*003e*/ 	.short	(.L_14 - .L_13)
	.align		4
.L_13:
        /*0040*/ 	.word	index@(_Z6sumArrPfS_S_i)
        /*0044*/ 	.word	0x00000000


	//----- nvinfo : EIATTR_REGCOUNT
	.align		4
.L_14:
        /*0048*/ 	.byte	0x04, 0x2f
        /*004a*/ 	.short	(.L_16 - .L_15)
	.align		4
.L_15:
        /*004c*/ 	.word	index@(_Z12convolution1PfS_ii)
        /*0050*/ 	.word	0x00000017


	//----- nvinfo : EIATTR_FRAME_SIZE
	.align		4
.L_16:
        /*0054*/ 	.byte	0x04, 0x11
        /*0056*/ 	.short	(.L_18 - .L_17)
	.align		4
.L_17:
        /*0058*/ 	.word	index@(_Z12convolution1PfS_ii)
        /*005c*/ 	.word	0x00000000


	//----- nvinfo : EIATTR_MIN_STACK_SIZE
	.align		4
.L_18:
        /*0060*/ 	.byte	0x04, 0x12
        /*0062*/ 	.short	(.L_20 - .L_19)
	.align		4
.L_19:
        /*0064*/ 	.word	index@(_Z12convolution1PfS_ii)
        /*0068*/ 	.word	0x00000000


	//----- nvinfo : EIATTR_MIN_STACK_SIZE
	.align		4
.L_20:
        /*006c*/ 	.byte	0x04, 0x12
        /*006e*/ 	.short	(.L_22 - .L_21)
	.align		4
.L_21:
        /*0070*/ 	.word	index@(_Z6sumArrPfS_S_i)
        /*0074*/ 	.word	0x00000000


	//----- nvinfo : EIATTR_MIN_STACK_SIZE
	.align		4
.L_22:
        /*0078*/ 	.byte	0x04, 0x12
        /*007a*/ 	.short	(.L_24 - .L_23)
	.align		4
.L_23:
        /*007c*/ 	.word	index@(_Z6printMPfii)
        /*0080*/ 	.word	0x00000010


	//----- nvinfo : EIATTR_MIN_STACK_SIZE
	.align		4
.L_24:
        /*0084*/ 	.byte	0x04, 0x12
        /*0086*/ 	.short	(.L_26 - .L_25)
	.align		4
.L_25:
        /*0088*/ 	.word	index@(_Z6printAPfi)
        /*008c*/ 	.word	0x00000010
.L_26:


//--------------------- .nv.compat                --------------------------
	.section	.nv.compat,"",@"SHT_CUDA_COMPAT_INFO"
	.align	4
        /*0000*/ 	.byte	0x02, 0x09, 0x00, 0x00, 0x02, 0x02, 0x01, 0x00, 0x02, 0x05, 0x05, 0x00, 0x03, 0x07, 0x01, 0x01
        /*0010*/ 	.byte	0x02, 0x03, 0x00, 0x00, 0x02, 0x06, 0x01, 0x00, 0x04, 0x0b, 0x08, 0x00, 0x09, 0x00, 0x00, 0x00
        /*0020*/ 	.byte	0x00, 0x00, 0x00, 0x00


//--------------------- .nv.info._Z12convolution1PfS_ii --------------------------
	.section	.nv.info._Z12convolution1PfS_ii,"",@"SHT_CUDA_INFO"
	.sectionflags	@""
	.align	4


	//----- nvinfo : EIATTR_CUDA_API_VERSION
	.align		4
        /*0000*/ 	.byte	0x04, 0x37
        /*0002*/ 	.short	(.L_28 - .L_27)
.L_27:
        /*0004*/ 	.word	0x00000082


	//----- nvinfo : EIATTR_KPARAM_INFO
	.align		4
.L_28:
        /*0008*/ 	.byte	0x04, 0x17
        /*000a*/ 	.short	(.L_30 - .L_29)
.L_29:
        /*000c*/ 	.word	0x00000000
        /*0010*/ 	.short	0x0003
        /*0012*/ 	.short	0x0014
        /*0014*/ 	.byte	0x00, 0xf0, 0x11, 0x00


	//----- nvinfo : EIATTR_KPARAM_INFO
	.align		4
.L_30:
        /*0018*/ 	.byte	0x04, 0x17
        /*001a*/ 	.short	(.L_32 - .L_31)
.L_31:
        /*001c*/ 	.word	0x00000000
        /*0020*/ 	.short	0x0002
        /*0022*/ 	.short	0x0010
        /*0024*/ 	.byte	0x00, 0xf0, 0x11, 0x00


	//----- nvinfo : EIATTR_KPARAM_INFO
	.align		4
.L_32:
        /*0028*/ 	.byte	0x04, 0x17
        /*002a*/ 	.short	(.L_34 - .L_33)
.L_33:
        /*002c*/ 	.word	0x00000000
        /*0030*/ 	.short	0x0001
        /*0032*/ 	.short	0x0008
        /*0034*/ 	.byte	0x00, 0xf5, 0x21, 0x00


	//----- nvinfo : EIATTR_KPARAM_INFO
	.align		4
.L_34:
        /*0038*/ 	.byte	0x04, 0x17
        /*003a*/ 	.short	(.L_36 - .L_35)
.L_35:
        /*003c*/ 	.word	0x00000000
        /*0040*/ 	.short	0x0000
        /*0042*/ 	.short	0x0000
        /*0044*/ 	.byte	0x00, 0xf5, 0x21, 0x00


	//----- nvinfo : EIATTR_SPARSE_MMA_MASK
	.align		4
.L_36:
        /*0048*/ 	.byte	0x03, 0x50
        /*004a*/ 	.short	0x0000


	//----- nvinfo : EIATTR_MAXREG_COUNT
	.align		4
        /*004c*/ 	.byte	0x03, 0x1b
        /*004e*/ 	.short	0x00ff


	//----- nvinfo : EIATTR_MERCURY_ISA_VERSION
	.align		4
        /*0050*/ 	.byte	0x03, 0x5f
        /*0052*/ 	.short	0x0101


	//----- nvinfo : EIATTR_VRC_CTA_INIT_COUNT
	.align		4
        /*0054*/ 	.byte	0x02, 0x4a
	.zero		1
	.zero		1


	//----- nvinfo : EIATTR_EXIT_INSTR_OFFSETS
	.align		4
        /*0058*/ 	.byte	0x04, 0x1c
        /*005a*/ 	.short	(.L_38 - .L_37)


	//   ....[0]....
.L_37:
        /*005c*/ 	.word	0x000000c0


	//   ....[1]....
        /*0060*/ 	.word	0x00000560


	//----- nvinfo : EIATTR_CBANK_PARAM_SIZE
	.align		4
.L_38:
        /*0064*/ 	.byte	0x03, 0x19
        /*0066*/ 	.short	0x0018


	//----- nvinfo : EIATTR_PARAM_CBANK
	.align		4
        /*0068*/ 	.byte	0x04, 0x0a
        /*006a*/ 	.short	(.L_40 - .L_39)
	.align		4
.L_39:
        /*006c*/ 	.word	index@(.nv.constant0._Z12convolution1PfS_ii)
        /*0070*/ 	.short	0x0380
        /*0072*/ 	.short	0x0018


	//----- nvinfo : EIATTR_SW_WAR
	.align		4
.L_40:
        /*0074*/ 	.byte	0x04, 0x36
        /*0076*/ 	.short	(.L_42 - .L_41)
.L_41:
        /*0078*/ 	.word	0x00000008
.L_42:


//--------------------- .nv.info._Z6sumArrPfS_S_i --------------------------
	.section	.nv.info._Z6sumArrPfS_S_i,"",@"SHT_CUDA_INFO"
	.sectionflags	@""
	.align	4


	//----- nvinfo : EIATTR_CUDA_API_VERSION
	.align		4
        /*0000*/ 	.byte	0x04, 0x37
        /*0002*/ 	.short	(.L_44 - .L_43)
.L_43:
        /*0004*/ 	.word	0x00000082


	//----- nvinfo : EIATTR_KPARAM_INFO
	.align		4
.L_44:
        /*0008*/ 	.byte	0x04, 0x17
        /*000a*/ 	.short	(.L_46 - .L_45)
.L_45:
        /*000c*/ 	.word	0x00000000
        /*0010*/ 	.short	0x0003
        /*0012*/ 	.short	0x0018
        /*0014*/ 	.byte	0x00, 0xf0, 0x11, 0x00


	//----- nvinfo : EIATTR_KPARAM_INFO
	.align		4
.L_46:
        /*0018*/ 	.byte	0x04, 0x17
        /*001a*/ 	.short	(.L_48 - .L_47)
.L_47:
        /*001c*/ 	.word	0x00000000
        /*0020*/ 	.short	0x0002
        /*0022*/ 	.short	0x0010
        /*0024*/ 	.byte	0x00, 0xf5, 0x21, 0x00


	//----- nvinfo : EIATTR_KPARAM_INFO
	.align		4
.L_48:
        /*0028*/ 	.byte	0x04, 0x17
        /*002a*/ 	.short	(.L_50 - .L_49)
.L_49:
        /*002c*/ 	.word	0x00000000
        /*0030*/ 	.short	0x0001
        /*0032*/ 	.short	0x0008
        /*0034*/ 	.byte	0x00, 0xf5, 0x21, 0x00


	//----- nvinfo : EIATTR_KPARAM_INFO
	.align		4
.L_50:
        /*0038*/ 	.byte	0x04, 0x17
        /*003a*/ 	.short	(.L_52 - .L_51)
.L_51:
        /*003c*/ 	.word	0x00000000
        /*0040*/ 	.short	0x0000
        /*0042*/ 	.short	0x0000
        /*0044*/ 	.byte	0x00, 0xf5, 0x21, 0x00


	//----- nvinfo : EIATTR_SPARSE_MMA_MASK
	.align		4
.L_52:
        /*0048*/ 	.byte	0x03, 0x50
        /*004a*/ 	.short	0x0000


	//----- nvinfo : EIATTR_MAXREG_COUNT
	.align		4
        /*004c*/ 	.byte	0x03, 0x1b
        /*004e*/ 	.short	0x00ff


	//----- nvinfo : EIATTR_MERCURY_ISA_VERSION
	.align		4
        /*0050*/ 	.byte	0x03, 0x5f
        /*0052*/ 	.short	0x0101


	//----- nvinfo : EIATTR_VRC_CTA_INIT_COUNT
	.align		4
        /*0054*/ 	.byte	0x02, 0x4a
	.zero		1
	.zero		1


	//----- nvinfo : EIATTR_EXIT_INSTR_OFFSETS
	.align		4
        /*0058*/ 	.byte	0x04, 0x1c
        /*005a*/ 	.short	(.L_54 - .L_53)


	//   ....[0]....
.L_53:
        /*005c*/ 	.word	0x00000040


	//   ....[1]....
        /*0060*/ 	.word	0x00000100


	//----- nvinfo : EIATTR_CBANK_PARAM_SIZE
	.align		4
.L_54:
        /*0064*/ 	.byte	0x03, 0x19
        /*0066*/ 	.short	0x001c


	//----- nvinfo : EIATTR_PARAM_CBANK
	.align		4
        /*0068*/ 	.byte	0x04, 0x0a
        /*006a*/ 	.short	(.L_56 - .L_55)
	.align		4
.L_55:
        /*006c*/ 	.word	index@(.nv.constant0._Z6sumArrPfS_S_i)
        /*0070*/ 	.short	0x0380
        /*0072*/ 	.short	0x001c


	//----- nvinfo : EIATTR_SW_WAR
	.align		4
.L_56:
        /*0074*/ 	.byte	0x04, 0x36
        /*0076*/ 	.short	(.L_58 - .L_57)
.L_57:
        /*0078*/ 	.word	0x00000008
.L_58:


//--------------------- .nv.info._Z6printMPfii    --------------------------
	.section	.nv.info._Z6printMPfii,"",@"SHT_CUDA_INFO"
	.sectionflags	@""
	.align	4


	//----- nvinfo : EIATTR_CUDA_API_VERSION
	.align		4
        /*0000*/ 	.byte	0x04, 0x37
        /*0002*/ 	.short	(.L_60 - .L_59)
.L_59:
        /*0004*/ 	.word	0x00000082


	//----- nvinfo : EIATTR_KPARAM_INFO
	.align		4
.L_60:
        /*0008*/ 	.byte	0x04, 0x17
        /*000a*/ 	.short	(.L_62 - .L_61)
.L_61:
        /*000c*/ 	.word	0x00000000
        /*0010*/ 	.short	0x0002
        /*0012*/ 	.short	0x000c
        /*0014*/ 	.byte	0x00, 0xf0, 0x11, 0x00


	//----- nvinfo : EIATTR_KPARAM_INFO
	.align		4
.L_62:
        /*0018*/ 	.byte	0x04, 0x17
        /*001a*/ 	.short	(.L_64 - .L_63)
.L_63:
        /*001c*/ 	.word	0x00000000
        /*0020*/ 	.short	0x0001
        /*0022*/ 	.short	0x0008
        /*0024*/ 	.byte	0x00, 0xf0, 0x11, 0x00


	//----- nvinfo : EIATTR_KPARAM_INFO
	.align		4
.L_64:
        /*0028*/ 	.byte	0x04, 0x17
        /*002a*/ 	.short	(.L_66 - .L_65)
.L_65:
        /*002c*/ 	.word	0x00000000
        /*0030*/ 	.short	0x0000
        /*0032*/ 	.short	0x0000
        /*0034*/ 	.byte	0x00, 0xf5, 0x21, 0x00


	//----- nvinfo : EIATTR_SPARSE_MMA_MASK
	.align		4
.L_66:
        /*0038*/ 	.byte	0x03, 0x50
        /*003a*/ 	.short	0x0000


	//----- nvinfo : EIATTR_MAXREG_COUNT
	.align		4
        /*003c*/ 	.byte	0x03, 0x1b
        /*003e*/ 	.short	0x00ff


	//----- nvinfo : EIATTR_EXTERNS
	.align		4
        /*0040*/ 	.byte	0x04, 0x0f
        /*0042*/ 	.short	(.L_68 - .L_67)


	//   ....[0]....
	.align		4
.L_67:
        /*0044*/ 	.word	index@(vprintf)


	//----- nvinfo : EIATTR_MERCURY_ISA_VERSION
	.align		4
.L_68:
        /*0048*/ 	.byte	0x03, 0x5f
        /*004a*/ 	.short	0x0101


	//----- nvinfo : EIATTR_VRC_CTA_INIT_COUNT
	.align		4
        /*004c*/ 	.byte	0x02, 0x4a
	.zero		1
	.zero		1


	//----- nvinfo : EIATTR_SYSCALL_OFFSETS
	.align		4
        /*0050*/ 	.byte	0x04, 0x46
        /*0052*/ 	.short	(.L_70 - .L_69)


	//   ....[0]....
.L_69:
        /*0054*/ 	.word	0x000001d0


	//----- nvinfo : EIATTR_EXIT_INSTR_OFFSETS
	.align		4
.L_70:
        /*0058*/ 	.byte	0x04, 0x1c
        /*005a*/ 	.short	(.L_72 - .L_71)


	//   ....[0]....
.L_71:
        /*005c*/ 	.word	0x000001e0


	//----- nvinfo : EIATTR_CBANK_PARAM_SIZE
	.align		4
.L_72:
        /*0060*/ 	.byte	0x03, 0x19
        /*0062*/ 	.short	0x0010


	//----- nvinfo : EIATTR_PARAM_CBANK
	.align		4
        /*0064*/ 	.byte	0x04, 0x0a
        /*0066*/ 	.short	(.L_74 - .L_73)
	.align		4
.L_73:
        /*0068*/ 	.word	index@(.nv.constant0._Z6printMPfii)
        /*006c*/ 	.short	0x0380
        /*006e*/ 	.short	0x0010


	//----- nvinfo : EIATTR_SW_WAR
	.align		4
.L_74:
        /*0070*/ 	.byte	0x04, 0x36
        /*0072*/ 	.short	(.L_76 - .L_75)
.L_75:
        /*0074*/ 	.word	0x00000008
.L_76:


//--------------------- .nv.info._Z6printAPfi     --------------------------
	.section	.nv.info._Z6printAPfi,"",@"SHT_CUDA_INFO"
	.sectionflags	@""
	.align	4


	//----- nvinfo : EIATTR_CUDA_API_VERSION
	.align		4
        /*0000*/ 	.byte	0x04, 0x37
        /*0002*/ 	.short	(.L_78 - .L_77)
.L_77:
        /*0004*/ 	.word	0x00000082


	//----- nvinfo : EIATTR_KPARAM_INFO
	.align		4
.L_78:
        /*0008*/ 	.byte	0x04, 0x17
        /*000a*/ 	.short	(.L_80 - .L_79)
.L_79:
        /*000c*/ 	.word	0x00000000
        /*0010*/ 	.short	0x0001
        /*0012*/ 	.short	0x0008
        /*0014*/ 	.byte	0x00, 0xf0, 0x11, 0x00


	//----- nvinfo : EIATTR_KPARAM_INFO
	.align		4
.L_80:
        /*0018*/ 	.byte	0x04, 0x17
        /*001a*/ 	.short	(.L_82 - .L_81)
.L_81:
        /*001c*/ 	.word	0x00000000
        /*0020*/ 	.short	0x0000
        /*0022*/ 	.short	0x0000
        /*0024*/ 	.byte	0x00, 0xf5, 0x21, 0x00


	//----- nvinfo : EIATTR_SPARSE_MMA_MASK
	.align		4
.L_82:
        /*0028*/ 	.byte	0x03, 0x50
        /*002a*/ 	.short	0x0000


	//----- nvinfo : EIATTR_MAXREG_COUNT
	.align		4
        /*002c*/ 	.byte	0x03, 0x1b
        /*002e*/ 	.short	0x00ff


	//----- nvinfo : EIATTR_EXTERNS
	.align		4
        /*0030*/ 	.byte	0x04, 0x0f
        /*0032*/ 	.short	(.L_84 - .L_83)


	//   ....[0]....
	.align		4
.L_83:
        /*0034*/ 	.word	index@(vprintf)


	//----- nvinfo : EIATTR_MERCURY_ISA_VERSION
	.align		4
.L_84:
        /*0038*/ 	.byte	0x03, 0x5f
        /*003a*/ 	.short	0x0101


	//----- nvinfo : EIATTR_VRC_CTA_INIT_COUNT
	.align		4
        /*003c*/ 	.byte	0x02, 0x4a
	.zero		1
	.zero		1


	//----- nvinfo : EIATTR_SYSCALL_OFFSETS
	.align		4
        /*0040*/ 	.byte	0x04, 0x46
        /*0042*/ 	.short	(.L_86 - .L_85)


	//   ....[0]....
.L_85:
        /*0044*/ 	.word	0x00000140


	//----- nvinfo : EIATTR_EXIT_INSTR_OFFSETS
	.align		4
.L_86:
        /*0048*/ 	.byte	0x04, 0x1c
        /*004a*/ 	.short	(.L_88 - .L_87)


	//   ....[0]....
.L_87:
        /*004c*/ 	.word	0x00000150


	//----- nvinfo : EIATTR_CBANK_PARAM_SIZE
	.align		4
.L_88:
        /*0050*/ 	.byte	0x03, 0x19
        /*0052*/ 	.short	0x000c


	//----- nvinfo : EIATTR_PARAM_CBANK
	.align		4
        /*0054*/ 	.byte	0x04, 0x0a
        /*0056*/ 	.short	(.L_90 - .L_89)
	.align		4
.L_89:
        /*0058*/ 	.word	index@(.nv.constant0._Z6printAPfi)
        /*005c*/ 	.short	0x0380
        /*005e*/ 	.short	0x000c


	//----- nvinfo : EIATTR_SW_WAR
	.align		4
.L_90:
        /*0060*/ 	.byte	0x04, 0x36
        /*0062*/ 	.short	(.L_92 - .L_91)
.L_91:
        /*0064*/ 	.word	0x00000008
.L_92:


//--------------------- .nv.callgraph             --------------------------
	.section	.nv.callgraph,"",@"SHT_CUDA_CALLGRAPH"
	.align	4
	.sectionentsize	8
	.align		4
        /*0000*/ 	.word	0x00000000
	.align		4
        /*0004*/ 	.word	0xffffffff
	.align		4
        /*0008*/ 	.word	index@(_Z6printMPfii)
	.align		4
        /*000c*/ 	.word	index@(vprintf)
	.align		4
        /*0010*/ 	.word	index@(_Z6printAPfi)
	.align		4
        /*0014*/ 	.word	index@(vprintf)
	.align		4
        /*0018*/ 	.word	0x00000000
	.align		4
        /*001c*/ 	.word	0xfffffffe
	.align		4
        /*0020*/ 	.word	0x00000000
	.align		4
        /*0024*/ 	.word	0xfffffffd
	.align		4
        /*0028*/ 	.word	0x00000000
	.align		4
        /*002c*/ 	.word	0xfffffffc


//--------------------- .nv.constant3             --------------------------
	.section	.nv.constant3,"a",@progbits
	.align	4
.nv.constant3:
	.type		kernel,@object
	.size		kernel,(.L_0 - kernel)
kernel:
	.zero		36
.L_0:


//--------------------- .nv.constant4             --------------------------
	.section	.nv.constant4,"a",@progbits
	.align	8
	.align		8
.nv.constant4:
        /*0000*/ 	.dword	$str
	.align		8
        /*0008*/ 	.dword	$str$1
	.align		8
        /*0010*/ 	.dword	vprintf


//--------------------- .text._Z12convolution1PfS_ii --------------------------
	.section	.text._Z12convolution1PfS_ii,"ax",@progbits
	.align	128
        .global         _Z12convolution1PfS_ii
        .type           _Z12convolution1PfS_ii,@function
        .size           _Z12convolution1PfS_ii,(.L_x_6 - _Z12convolution1PfS_ii)
        .other          _Z12convolution1PfS_ii,@"STO_CUDA_ENTRY STV_DEFAULT"
_Z12convolution1PfS_ii:
.text._Z12convolution1PfS_ii:
[----:B------:R-:W-:Y:S01]  /*0000*/  LDC R1, c[0x0][0x37c] ;  /* 0x0000df00ff017b82 */ /* 0x000fe20000000800 */
[----:B------:R-:W0:Y:S07]  /*0010*/  S2R R5, SR_TID.Y ;  /* 0x0000000000057919 */ /* 0x000e2e0000002200 */
[----:B------:R-:W1:Y:S01]  /*0020*/  LDC R4, c[0x0][0x360] ;  /* 0x0000d800ff047b82 */ /* 0x000e620000000800 */
[----:B------:R-:W2:Y:S01]  /*0030*/  LDCU.64 UR6, c[0x0][0x390] ;  /* 0x00007200ff0677ac */ /* 0x000ea20008000a00 */
[----:B------:R-:W1:Y:S06]  /*0040*/  S2R R3, SR_TID.X ;  /* 0x0000000000037919 */ /* 0x000e6c0000002100 */
[----:B------:R-:W0:Y:S08]  /*0050*/  S2UR UR5, SR_CTAID.Y ;  /* 0x00000000000579c3 */ /* 0x000e300000002600 */
[----:B------:R-:W0:Y:S08]  /*0060*/  LDC R8, c[0x0][0x364] ;  /* 0x0000d900ff087b82 */ /* 0x000e300000000800 */
[----:B------:R-:W1:Y:S01]  /*0070*/  S2UR UR4, SR_CTAID.X ;  /* 0x00000000000479c3 */ /* 0x000e620000002500 */
[----:B0-----:R-:W-:-:S05]  /*0080*/  IMAD R8, R8, UR5, R5 ;  /* 0x0000000508087c24 */ /* 0x001fca000f8e0205 */
[----:B--2---:R-:W-:Y:S01]  /*0090*/  ISETP.GE.AND P0, PT, R8, UR7, PT ;  /* 0x0000000708007c0c */ /* 0x004fe2000bf06270 */
[----:B-1----:R-:W-:-:S05]  /*00a0*/  IMAD R4, R4, UR4, R3 ;  /* 0x0000000404047c24 */ /* 0x002fca000f8e0203 */
[----:B------:R-:W-:-:S13]  /*00b0*/  ISETP.GE.OR P0, PT, R4, UR6, P0 ;  /* 0x0000000604007c0c */ /* 0x000fda0008706670 */
[----:B------:R-:W-:Y:S05]  /*00c0*/  @P0 EXIT ;  /* 0x000000000000094d */ /* 0x000fea0003800000 */
[----:B------:R-:W-:Y:S01]  /*00d0*/  ISETP.GE.AND P3, PT, R4, RZ, PT ;  /* 0x000000ff0400720c */ /* 0x000fe20003f66270 */
[----:B------:R-:W0:Y:S01]  /*00e0*/  LDCU.64 UR8, c[0x0][0x380] ;  /* 0x00007000ff0877ac */ /* 0x000e220008000a00 */
[----:B------:R-:W-:Y:S01]  /*00f0*/  VIADD R0, R8, 0xffffffff ;  /* 0xffffffff08007836 */ /* 0x000fe20000000000 */
[----:B------:R-:W-:Y:S02]  /*0100*/  ISETP.GE.AND P1, PT, R4, 0x1, PT ;  /* 0x000000010400780c */ /* 0x000fe40003f26270 */
[----:B------:R-:W-:Y:S01]  /*0110*/  ISETP.EQ.OR P2, PT, R8, RZ, !P3 ;  /* 0x000000ff0800720c */ /* 0x000fe20005f42670 */
[----:B------:R-:W-:Y:S01]  /*0120*/  IMAD R5, R0, UR6, RZ ;  /* 0x0000000600057c24 */ /* 0x000fe2000f8e02ff */
[----:B------:R-:W1:Y:S01]  /*0130*/  LDCU.64 UR4, c[0x0][0x358] ;  /* 0x00006b00ff0477ac */ /* 0x000e620008000a00 */
[----:B------:R-:W-:Y:S02]  /*0140*/  SHF.R.S32.HI R12, RZ, 0x1f, R4 ;  /* 0x0000001fff0c7819 */ /* 0x000fe40000011404 */
[----:B------:R-:W-:-:S02]  /*0150*/  ISETP.EQ.OR P1, PT, R8, RZ, !P1 ;  /* 0x000000ff0800720c */ /* 0x000fc40004f22670 */
[----:B------:R-:W-:Y:S01]  /*0160*/  IADD3 R0, P0, PT, R4, R5, RZ ;  /* 0x0000000504007210 */ /* 0x000fe20007f1e0ff */
[----:B------:R-:W-:Y:S01]  /*0170*/  VIADD R14, R8, 0x1 ;  /* 0x00000001080e7836 */ /* 0x000fe20000000000 */
[----:B------:R-:W2:Y:S02]  /*0180*/  @P3 LDC.64 R10, c[0x0][0x380] ;  /* 0x0000e000ff0a3b82 */ /* 0x000ea40000000a00 */
[----:B------:R-:W-:Y:S02]  /*0190*/  LEA.HI.X.SX32 R3, R5, R12, 0x1, P0 ;  /* 0x0000000c05037211 */ /* 0x000fe400000f0eff */
[----:B0-----:R-:W-:-:S04]  /*01a0*/  LEA R2, P0, R0, UR8, 0x2 ;  /* 0x0000000800027c11 */ /* 0x001fc8000f8010ff */
[----:B------:R-:W0:Y:S01]  /*01b0*/  @!P2 LDC.64 R6, c[0x0][0x380] ;  /* 0x0000e000ff06ab82 */ /* 0x000e220000000a00 */
[----:B------:R-:W-:-:S05]  /*01c0*/  LEA.HI.X R3, R0, UR9, R3, 0x2, P0 ;  /* 0x0000000900037c11 */ /* 0x000fca00080f1403 */
[----:B-1----:R-:W3:Y:S01]  /*01d0*/  @!P1 LDG.E R0, desc[UR4][R2.64+-0x4] ;  /* 0xfffffc0402009981 */ /* 0x002ee2000c1e1900 */
[----:B------:R-:W-:Y:S01]  /*01e0*/  @!P2 IMAD.IADD R5, R4, 0x1, R5 ;  /* 0x000000010405a824 */ /* 0x000fe200078e0205 */
[----:B------:R-:W3:Y:S01]  /*01f0*/  @!P1 LDC R9, c[0x3][RZ] ;  /* 0x00c00000ff099b82 */ /* 0x000ee20000000800 */
[----:B------:R-:W-:-:S07]  /*0200*/  IMAD R15, R8, UR6, RZ ;  /* 0x00000006080f7c24 */ /* 0x000fce000f8e02ff */
[----:B------:R-:W1:Y:S01]  /*0210*/  @!P2 LDC R17, c[0x3][0x4] ;  /* 0x00c00100ff11ab82 */ /* 0x000e620000000800 */
[----:B0-----:R-:W-:-:S05]  /*0220*/  @!P2 IMAD.WIDE R6, R5, 0x4, R6 ;  /* 0x000000040506a825 */ /* 0x001fca00078e0206 */
[----:B------:R0:W1:Y:S01]  /*0230*/  @!P2 LDG.E R16, desc[UR4][R6.64] ;  /* 0x000000040610a981 */ /* 0x000062000c1e1900 */
[----:B------:R-:W-:Y:S01]  /*0240*/  VIADD R5, R4, 0x1 ;  /* 0x0000000104057836 */ /* 0x000fe20000000000 */
[----:B------:R-:W-:Y:S01]  /*0250*/  ISETP.GE.U32.OR P4, PT, R14, UR7, !P3 ;  /* 0x000000070e007c0c */ /* 0x000fe2000df86470 */
[----:B------:R-:W-:-:S03]  /*0260*/  IMAD.IADD R13, R4, 0x1, R15 ;  /* 0x00000001040d7824 */ /* 0x000fc600078e020f */
[----:B------:R-:W-:Y:S01]  /*0270*/  ISETP.GE.AND P0, PT, R5, UR6, PT ;  /* 0x0000000605007c0c */ /* 0x000fe2000bf06270 */
[----:B------:R-:W-:-:S03]  /*0280*/  IMAD.MOV.U32 R5, RZ, RZ, RZ ;  /* 0x000000ffff057224 */ /* 0x000fc600078e00ff */
[----:B------:R-:W-:-:S04]  /*0290*/  ISETP.GT.AND P0, PT, R4, -0x2, !P0 ;  /* 0xfffffffe0400780c */ /* 0x000fc80004704270 */
[----:B------:R-:W-:Y:S01]  /*02a0*/  ISETP.EQ.OR P5, PT, R8, RZ, !P0 ;  /* 0x000000ff0800720c */ /* 0x000fe200047a2670 */
[----:B0-----:R-:W0:Y:S08]  /*02b0*/  @!P4 LDC.64 R6, c[0x0][0x380] ;  /* 0x0000e000ff06cb82 */ /* 0x001e300000000a00 */
[----:B------:R-:W4:Y:S04]  /*02c0*/  @!P4 LDC R20, c[0x3][0x1c] ;  /* 0x00c00700ff14cb82 */ /* 0x000f280000000800 */
[----:B------:R5:W4:Y:S04]  /*02d0*/  @!P5 LDG.E R2, desc[UR4][R2.64+0x4] ;  /* 0x000004040202d981 */ /* 0x000b28000c1e1900 */
[----:B-----5:R-:W4:Y:S01]  /*02e0*/  @!P5 LDC R3, c[0x3][0x8] ;  /* 0x00c00200ff03db82 */ /* 0x020f220000000800 */
[----:B---3--:R-:W-:Y:S01]  /*02f0*/  @!P1 FFMA R5, R0, R9, RZ ;  /* 0x0000000900059223 */ /* 0x008fe200000000ff */
[----:B------:R-:W-:-:S02]  /*0300*/  ISETP.GT.AND P1, PT, R4, UR6, PT ;  /* 0x0000000604007c0c */ /* 0x000fc4000bf24270 */
[C---:B------:R-:W-:Y:S02]  /*0310*/  IADD3 R0, P6, PT, R4.reuse, R15, RZ ;  /* 0x0000000f04007210 */ /* 0x040fe40007fde0ff */
[----:B------:R-:W-:Y:S02]  /*0320*/  ISETP.GT.AND P1, PT, R4, RZ, !P1 ;  /* 0x000000ff0400720c */ /* 0x000fe40004f24270 */
[C---:B------:R-:W-:Y:S01]  /*0330*/  LEA.HI.X.SX32 R9, R15.reuse, R12, 0x1, P6 ;  /* 0x0000000c0f097211 */ /* 0x040fe200030f0eff */
[----:B------:R-:W-:Y:S01]  /*0340*/  VIADD R15, R15, UR6 ;  /* 0x000000060f0f7c36 */ /* 0x000fe20008000000 */
[----:B------:R-:W-:-:S04]  /*0350*/  LEA R8, P6, R0, UR8, 0x2 ;  /* 0x0000000800087c11 */ /* 0x000fc8000f8c10ff */
[----:B------:R-:W-:Y:S02]  /*0360*/  LEA.HI.X R9, R0, UR9, R9, 0x2, P6 ;  /* 0x0000000900097c11 */ /* 0x000fe4000b0f1409 */
[----:B------:R-:W-:-:S03]  /*0370*/  IADD3 R18, P6, PT, R4, R15, RZ ;  /* 0x0000000f04127210 */ /* 0x000fc60007fde0ff */
[----:B------:R-:W3:Y:S01]  /*0380*/  @P1 LDG.E R0, desc[UR4][R8.64+-0x4] ;  /* 0xfffffc0408001981 */ /* 0x000ee2000c1e1900 */
[----:B-1----:R-:W-:Y:S01]  /*0390*/  @!P2 FFMA R5, R16, R17, R5 ;  /* 0x000000111005a223 */ /* 0x002fe20000000005 */
[----:B------:R-:W-:Y:S01]  /*03a0*/  ISETP.GE.U32.OR P2, PT, R14, UR7, !P1 ;  /* 0x000000070e007c0c */ /* 0x000fe2000cf46470 */
[----:B--2---:R-:W-:Y:S01]  /*03b0*/  @P3 IMAD.WIDE R16, R13, 0x4, R10 ;  /* 0x000000040d103825 */ /* 0x004fe200078e020a */
[----:B------:R-:W-:Y:S02]  /*03c0*/  LEA.HI.X.SX32 R11, R15, R12, 0x1, P6 ;  /* 0x0000000c0f0b7211 */ /* 0x000fe400030f0eff */
[----:B------:R-:W-:Y:S02]  /*03d0*/  LEA R10, P6, R18, UR8, 0x2 ;  /* 0x00000008120a7c11 */ /* 0x000fe4000f8c10ff */
[----:B------:R1:W2:Y:S01]  /*03e0*/  @P3 LDG.E R12, desc[UR4][R16.64] ;  /* 0x00000004100c3981 */ /* 0x0002a2000c1e1900 */
[----:B------:R-:W-:Y:S01]  /*03f0*/  @!P4 IMAD.IADD R15, R4, 0x1, R15 ;  /* 0x00000001040fc824 */ /* 0x000fe200078e020f */
[----:B------:R-:W-:-:S02]  /*0400*/  LEA.HI.X R11, R18, UR9, R11, 0x2, P6 ;  /* 0x00000009120b7c11 */ /* 0x000fc4000b0f140b */
[----:B------:R-:W-:Y:S01]  /*0410*/  ISETP.GE.U32.OR P6, PT, R14, UR7, !P0 ;  /* 0x000000070e007c0c */ /* 0x000fe2000c7c6470 */
[----:B------:R5:W2:Y:S01]  /*0420*/  @P0 LDG.E R4, desc[UR4][R8.64+0x4] ;  /* 0x0000040408040981 */ /* 0x000aa2000c1e1900 */
[----:B0-----:R-:W-:Y:S01]  /*0430*/  @!P4 IMAD.WIDE R6, R15, 0x4, R6 ;  /* 0x000000040f06c825 */ /* 0x001fe200078e0206 */
[----:B------:R-:W0:Y:S02]  /*0440*/  @!P2 LDC R19, c[0x3][0x18] ;  /* 0x00c00600ff13ab82 */ /* 0x000e240000000800 */
[----:B------:R-:W0:Y:S04]  /*0450*/  @!P2 LDG.E R14, desc[UR4][R10.64+-0x4] ;  /* 0xfffffc040a0ea981 */ /* 0x000e28000c1e1900 */
[----:B------:R-:W2:Y:S02]  /*0460*/  @!P4 LDG.E R6, desc[UR4][R6.64] ;  /* 0x000000040606c981 */ /* 0x000ea4000c1e1900 */
[----:B------:R-:W3:Y:S02]  /*0470*/  @P1 LDC R15, c[0x3][0xc] ;  /* 0x00c00300ff0f1b82 */ /* 0x000ee40000000800 */
[----:B------:R-:W2:Y:S06]  /*0480*/  @!P6 LDG.E R18, desc[UR4][R10.64+0x4] ;  /* 0x000004040a12e981 */ /* 0x000eac000c1e1900 */
[----:B-1----:R-:W2:Y:S08]  /*0490*/  @P3 LDC R16, c[0x3][0x10] ;  /* 0x00c00400ff103b82 */ /* 0x002eb00000000800 */
[----:B------:R-:W1:Y:S01]  /*04a0*/  @P0 LDC R17, c[0x3][0x14] ;  /* 0x00c00500ff110b82 */ /* 0x000e620000000800 */
[----:B----4-:R-:W-:-:S07]  /*04b0*/  @!P5 FFMA R5, R2, R3, R5 ;  /* 0x000000030205d223 */ /* 0x010fce0000000005 */
[----:B------:R-:W4:Y:S08]  /*04c0*/  LDC.64 R2, c[0x0][0x388] ;  /* 0x0000e200ff027b82 */ /* 0x000f300000000a00 */
[----:B-----5:R-:W5:Y:S01]  /*04d0*/  @!P6 LDC R8, c[0x3][0x20] ;  /* 0x00c00800ff08eb82 */ /* 0x020f620000000800 */
[----:B----4-:R-:W-:-:S04]  /*04e0*/  IMAD.WIDE R2, R13, 0x4, R2 ;  /* 0x000000040d027825 */ /* 0x010fc800078e0202 */
[----:B---3--:R-:W-:-:S04]  /*04f0*/  @P1 FFMA R5, R0, R15, R5 ;  /* 0x0000000f00051223 */ /* 0x008fc80000000005 */
[----:B--2---:R-:W-:-:S04]  /*0500*/  @P3 FFMA R5, R12, R16, R5 ;  /* 0x000000100c053223 */ /* 0x004fc80000000005 */
[----:B-1----:R-:W-:-:S04]  /*0510*/  @P0 FFMA R5, R4, R17, R5 ;  /* 0x0000001104050223 */ /* 0x002fc80000000005 */
[----:B0-----:R-:W-:-:S04]  /*0520*/  @!P2 FFMA R5, R14, R19, R5 ;  /* 0x000000130e05a223 */ /* 0x001fc80000000005 */
[----:B------:R-:W-:-:S04]  /*0530*/  @!P4 FFMA R5, R6, R20, R5 ;  /* 0x000000140605c223 */ /* 0x000fc80000000005 */
[----:B-----5:R-:W-:-:S05]  /*0540*/  @!P6 FFMA R5, R18, R8, R5 ;  /* 0x000000081205e223 */ /* 0x020fca0000000005 */
[----:B------:R-:W-:Y:S01]  /*0550*/  STG.E desc[UR4][R2.64], R5 ;  /* 0x0000000502007986 */ /* 0x000fe2000c101904 */
[----:B------:R-:W-:Y:S05]  /*0560*/  EXIT ;  /* 0x000000000000794d */ /* 0x000fea0003800000 */
.L_x_0:
[----:B------:R-:W-:-:S00]  /*0570*/  BRA `(.L_x_0) ;  /* 0xfffffffc00fc7947 */ /* 0x000fc0000383ffff */
[----:B------:R-:W-:-:S00]  /*0580*/  NOP ;  /* 0x0000000000007918 */ /* 0x000fc00000000000 */
[----:B------:R-:W-:-:S00]  /*0590*/  NOP ;  /* 0x0000000000007918 */ /* 0x000fc00000000000 */
[----:B------:R-:W-:-:S00]  /*05a0*/  NOP ;  /* 0x0000000000007918 */ /* 0x000fc00000000000 */
[----:B------:R-:W-:-:S00]  /*05b0*/  NOP ;  /* 0x0000000000007918 */ /* 0x000fc00000000000 */
[----:B------:R-:W-:-:S00]  /*05c0*/  NOP ;  /* 0x0000000000007918 */ /* 0x000fc00000000000 */
[----:B------:R-:W-:-:S00]  /*05d0*/  NOP ;  /* 0x0000000000007918 */ /* 0x000fc00000000000 */
[----:B------:R-:W-:-:S00]  /*05e0*/  NOP ;  /* 0x0000000000007918 */ /* 0x000fc00000000000 */
[----:B------:R-:W-:-:S00]  /*05f0*/  NOP ;  /* 0x0000000000007918 */ /* 0x000fc00000000000 */
.L_x_6:


//--------------------- .text._Z6sumArrPfS_S_i    --------------------------
	.section	.text._Z6sumArrPfS_S_i,"ax",@progbits
	.align	128
        .global         _Z6sumArrPfS_S_i
        .type           _Z6sumArrPfS_S_i,@function
        .size           _Z6sumArrPfS_S_i,(.L_x_7 - _Z6sumArrPfS_S_i)
        .other          _Z6sumArrPfS_S_i,@"STO_CUDA_ENTRY STV_DEFAULT"
_Z6sumArrPfS_S_i:
.text._Z6sumArrPfS_S_i:
[----:B------:R-:W-:Y:S01]  /*0000*/  LDC R1, c[0x0][0x37c] ;  /* 0x0000df00ff017b82 */ /* 0x000fe20000000800 */
[----:B------:R-:W0:Y:S01]  /*0010*/  S2R R9, SR_TID.X ;  /* 0x0000000000097919 */ /* 0x000e220000002100 */
[----:B------:R-:W0:Y:S02]  /*0020*/  LDCU UR4, c[0x0][0x398] ;  /* 0x00007300ff0477ac */ /* 0x000e240008000800 */
[----:B0-----:R-:W-:-:S13]  /*0030*/  ISETP.GE.AND P0, PT, R9, UR4, PT ;  /* 0x0000000409007c0c */ /* 0x001fda000bf06270 */
[----:B------:R-:W-:Y:S05]  /*0040*/  @P0 EXIT ;  /* 0x000000000000094d */ /* 0x000fea0003800000 */
[----:B------:R-:W0:Y:S01]  /*0050*/  LDC.64 R2, c[0x0][0x380] ;  /* 0x0000e000ff027b82 */ /* 0x000e220000000a00 */
[----:B------:R-:W1:Y:S07]  /*0060*/  LDCU.64 UR4, c[0x0][0x358] ;  /* 0x00006b00ff0477ac */ /* 0x000e6e0008000a00 */
[----:B------:R-:W2:Y:S08]  /*0070*/  LDC.64 R4, c[0x0][0x388] ;  /* 0x0000e200ff047b82 */ /* 0x000eb00000000a00 */
[----:B------:R-:W3:Y:S01]  /*0080*/  LDC.64 R6, c[0x0][0x390] ;  /* 0x0000e400ff067b82 */ /* 0x000ee20000000a00 */
[----:B0-----:R-:W-:-:S06]  /*0090*/  IMAD.WIDE.U32 R2, R9, 0x4, R2 ;  /* 0x0000000409027825 */ /* 0x001fcc00078e0002 */
[----:B-1----:R-:W4:Y:S01]  /*00a0*/  LDG.E R2, desc[UR4][R2.64] ;  /* 0x0000000402027981 */ /* 0x002f22000c1e1900 */
[----:B--2---:R-:W-:-:S06]  /*00b0*/  IMAD.WIDE.U32 R4, R9, 0x4, R4 ;  /* 0x0000000409047825 */ /* 0x004fcc00078e0004 */
[----:B------:R-:W4:Y:S01]  /*00c0*/  LDG.E R5, desc[UR4][R4.64] ;  /* 0x0000000404057981 */ /* 0x000f22000c1e1900 */
[----:B---3--:R-:W-:-:S04]  /*00d0*/  IMAD.WIDE.U32 R6, R9, 0x4, R6 ;  /* 0x0000000409067825 */ /* 0x008fc800078e0006 */
[----:B----4-:R-:W-:-:S05]  /*00e0*/  FADD R9, R2, R5 ;  /* 0x0000000502097221 */ /* 0x010fca0000000000 */
[----:B------:R-:W-:Y:S01]  /*00f0*/  STG.E desc[UR4][R6.64], R9 ;  /* 0x0000000906007986 */ /* 0x000fe2000c101904 */
[----:B------:R-:W-:Y:S05]  /*0100*/  EXIT ;  /* 0x000000000000794d */ /* 0x000fea0003800000 */
.L_x_1:
        /* <DEDUP_REMOVED lines=15> */
.L_x_7:


//--------------------- .text._Z6printMPfii       --------------------------
	.section	.text._Z6printMPfii,"ax",@progbits
	.align	128
        .global         _Z6printMPfii
        .type           _Z6printMPfii,@function
        .size           _Z6printMPfii,(.L_x_8 - _Z6printMPfii)
        .other          _Z6printMPfii,@"STO_CUDA_ENTRY STV_DEFAULT"
_Z6printMPfii:
.text._Z6printMPfii:
[----:B------:R-:W0:Y:S01]  /*0000*/  LDC R1, c[0x0][0x37c] ;  /* 0x0000df00ff017b82 */ /* 0x000e220000000800 */
[----:B------:R-:W1:Y:S01]  /*0010*/  S2R R3, SR_CTAID.Y ;  /* 0x0000000000037919 */ /* 0x000e620000002600 */
[----:B------:R-:W2:Y:S06]  /*0020*/  LDCU UR6, c[0x0][0x2fc] ;  /* 0x00005f80ff0677ac */ /* 0x000eac0008000800 */
[----:B------:R-:W3:Y:S01]  /*0030*/  LDC.64 R8, c[0x0][0x380] ;  /* 0x0000e000ff087b82 */ /* 0x000ee20000000a00 */
[----:B0-----:R-:W-:Y:S01]  /*0040*/  IADD3 R1, PT, PT, R1, -0x10, RZ ;  /* 0xfffffff001017810 */ /* 0x001fe20007ffe0ff */
[----:B------:R-:W1:Y:S01]  /*0050*/  S2R R0, SR_TID.Y ;  /* 0x0000000000007919 */ /* 0x000e620000002200 */
[----:B------:R-:W1:Y:S01]  /*0060*/  LDCU UR7, c[0x0][0x364] ;  /* 0x00006c80ff0777ac */ /* 0x000e620008000800 */
[----:B------:R-:W0:Y:S01]  /*0070*/  S2R R2, SR_CTAID.X ;  /* 0x0000000000027919 */ /* 0x000e220000002500 */
[----:B------:R-:W0:Y:S01]  /*0080*/  LDCU UR8, c[0x0][0x360] ;  /* 0x00006c00ff0877ac */ /* 0x000e220008000800 */
[----:B------:R-:W0:Y:S01]  /*0090*/  S2R R5, SR_TID.X ;  /* 0x0000000000057919 */ /* 0x000e220000002100 */
[----:B------:R-:W4:Y:S01]  /*00a0*/  LDCU UR9, c[0x0][0x388] ;  /* 0x00007100ff0977ac */ /* 0x000f220008000800 */
[----:B------:R-:W5:Y:S01]  /*00b0*/  LDCU.64 UR4, c[0x0][0x358] ;  /* 0x00006b00ff0477ac */ /* 0x000f620008000a00 */
[----:B-1----:R-:W-:-:S02]  /*00c0*/  IMAD R3, R3, UR7, R0 ;  /* 0x0000000703037c24 */ /* 0x002fc4000f8e0200 */
[----:B0-----:R-:W-:-:S04]  /*00d0*/  IMAD R2, R2, UR8, R5 ;  /* 0x0000000802027c24 */ /* 0x001fc8000f8e0205 */
[----:B----4-:R-:W-:Y:S01]  /*00e0*/  IMAD R5, R3, UR9, R2 ;  /* 0x0000000903057c24 */ /* 0x010fe2000f8e0202 */
[----:B------:R-:W-:Y:S01]  /*00f0*/  MOV R0, 0x10 ;  /* 0x0000001000007802 */ /* 0x000fe20000000f00 */
[----:B------:R0:W-:Y:S01]  /*0100*/  STL.64 [R1], R2 ;  /* 0x0000000201007387 */ /* 0x0001e20000100a00 */
[----:B------:R-:W1:Y:S01]  /*0110*/  LDCU.64 UR8, c[0x4][0x8] ;  /* 0x01000100ff0877ac */ /* 0x000e620008000a00 */
[----:B---3--:R-:W-:-:S06]  /*0120*/  IMAD.WIDE R8, R5, 0x4, R8 ;  /* 0x0000000405087825 */ /* 0x008fcc00078e0208 */
[----:B-----5:R-:W3:Y:S01]  /*0130*/  LDG.E R8, desc[UR4][R8.64] ;  /* 0x0000000408087981 */ /* 0x020ee2000c1e1900 */
[----:B------:R-:W4:Y:S01]  /*0140*/  LDCU UR4, c[0x0][0x2f8] ;  /* 0x00005f00ff0477ac */ /* 0x000f220008000800 */
[----:B------:R0:W0:Y:S01]  /*0150*/  LDC.64 R12, c[0x4][R0] ;  /* 0x01000000000c7b82 */ /* 0x0000220000000a00 */
[----:B-1----:R-:W-:Y:S02]  /*0160*/  MOV R4, UR8 ;  /* 0x0000000800047c02 */ /* 0x002fe40008000f00 */
[----:B------:R-:W-:Y:S02]  /*0170*/  MOV R5, UR9 ;  /* 0x0000000900057c02 */ /* 0x000fe40008000f00 */
[----:B----4-:R-:W-:-:S04]  /*0180*/  IADD3 R6, P0, PT, R1, UR4, RZ ;  /* 0x0000000401067c10 */ /* 0x010fc8000ff1e0ff */
[----:B--2---:R-:W-:Y:S01]  /*0190*/  IADD3.X R7, PT, PT, RZ, UR6, RZ, P0, !PT ;  /* 0x00000006ff077c10 */ /* 0x004fe200087fe4ff */
[----:B---3--:R-:W1:Y:S02]  /*01a0*/  F2F.F64.F32 R10, R8 ;  /* 0x00000008000a7310 */ /* 0x008e640000201800 */
[----:B01----:R1:W-:Y:S06]  /*01b0*/  STL.64 [R1+0x8], R10 ;  /* 0x0000080a01007387 */ /* 0x0033ec0000100a00 */
[----:B------:R-:W-:-:S07]  /*01c0*/  LEPC R20, `(.L_x_2) ;  /* 0x000000001014794e */ /* 0x000fce0000000000 */
[----:B-1----:R-:W-:Y:S05]  /*01d0*/  CALL.ABS.NOINC R12 ;  /* 0x000000000c007343 */ /* 0x002fea0003c00000 */
.L_x_2:
[----:B------:R-:W-:Y:S05]  /*01e0*/  EXIT ;  /* 0x000000000000794d */ /* 0x000fea0003800000 */
.L_x_3:
        /* <DEDUP_REMOVED lines=9> */
.L_x_8:


//--------------------- .text._Z6printAPfi        --------------------------
	.section	.text._Z6printAPfi,"ax",@progbits
	.align	128
        .global         _Z6printAPfi
        .type           _Z6printAPfi,@function
        .size           _Z6printAPfi,(.L_x_9 - _Z6printAPfi)
        .other          _Z6printAPfi,@"STO_CUDA_ENTRY STV_DEFAULT"
_Z6printAPfi:
.text._Z6printAPfi:
[----:B------:R-:W0:Y:S01]  /*0000*/  LDC R1, c[0x0][0x37c] ;  /* 0x0000df00ff017b82 */ /* 0x000e220000000800 */
[----:B------:R-:W1:Y:S07]  /*0010*/  S2R R12, SR_TID.X ;  /* 0x00000000000c7919 */ /* 0x000e6e0000002100 */
[----:B------:R-:W1:Y:S01]  /*0020*/  LDC.64 R2, c[0x0][0x380] ;  /* 0x0000e000ff027b82 */ /* 0x000e620000000a00 */
[----:B------:R-:W2:Y:S01]  /*0030*/  LDCU.64 UR4, c[0x0][0x358] ;  /* 0x00006b00ff0477ac */ /* 0x000ea20008000a00 */
[----:B0-----:R-:W-:Y:S01]  /*0040*/  VIADD R1, R1, 0xfffffff0 ;  /* 0xfffffff001017836 */ /* 0x001fe20000000000 */
[----:B------:R-:W0:Y:S01]  /*0050*/  LDCU.64 UR6, c[0x4][URZ] ;  /* 0x01000000ff0677ac */ /* 0x000e220008000a00 */
[----:B-1----:R-:W-:-:S06]  /*0060*/  IMAD.WIDE.U32 R2, R12, 0x4, R2 ;  /* 0x000000040c027825 */ /* 0x002fcc00078e0002 */
[----:B--2---:R-:W2:Y:S01]  /*0070*/  LDG.E R2, desc[UR4][R2.64] ;  /* 0x0000000402027981 */ /* 0x004ea2000c1e1900 */
[----:B------:R-:W-:Y:S01]  /*0080*/  MOV R0, 0x10 ;  /* 0x0000001000007802 */ /* 0x000fe20000000f00 */
[----:B------:R-:W1:Y:S01]  /*0090*/  LDCU UR4, c[0x0][0x2f8] ;  /* 0x00005f00ff0477ac */ /* 0x000e620008000800 */
[----:B0-----:R-:W-:Y:S01]  /*00a0*/  IMAD.U32 R4, RZ, RZ, UR6 ;  /* 0x00000006ff047e24 */ /* 0x001fe2000f8e00ff */
[----:B------:R0:W-:Y:S01]  /*00b0*/  STL [R1], R12 ;  /* 0x0000000c01007387 */ /* 0x0001e20000100800 */
[----:B------:R0:W3:Y:S01]  /*00c0*/  LDC.64 R10, c[0x4][R0] ;  /* 0x01000000000a7b82 */ /* 0x0000e20000000a00 */
[----:B------:R-:W4:Y:S01]  /*00d0*/  LDCU UR5, c[0x0][0x2fc] ;  /* 0x00005f80ff0577ac */ /* 0x000f220008000800 */
[----:B------:R-:W-:Y:S02]  /*00e0*/  MOV R5, UR7 ;  /* 0x0000000700057c02 */ /* 0x000fe40008000f00 */
[----:B-1----:R-:W-:-:S05]  /*00f0*/  IADD3 R6, P0, PT, R1, UR4, RZ ;  /* 0x0000000401067c10 */ /* 0x002fca000ff1e0ff */
[----:B----4-:R-:W-:Y:S01]  /*0100*/  IMAD.X R7, RZ, RZ, UR5, P0 ;  /* 0x00000005ff077e24 */ /* 0x010fe200080e06ff */
[----:B--2---:R-:W1:Y:S02]  /*0110*/  F2F.F64.F32 R8, R2 ;  /* 0x0000000200087310 */ /* 0x004e640000201800 */
[----:B-1-3--:R0:W-:Y:S05]  /*0120*/  STL.64 [R1+0x8], R8 ;  /* 0x0000080801007387 */ /* 0x00a1ea0000100a00 */
[----:B------:R-:W-:-:S07]  /*0130*/  LEPC R20, `(.L_x_4) ;  /* 0x000000001014794e */ /* 0x000fce0000000000 */
[----:B0-----:R-:W-:Y:S05]  /*0140*/  CALL.ABS.NOINC R10 ;  /* 0x000000000a007343 */ /* 0x001fea0003c00000 */
.L_x_4:
[----:B------:R-:W-:Y:S05]  /*0150*/  EXIT ;  /* 0x000000000000794d */ /* 0x000fea0003800000 */
.L_x_5:
        /* <DEDUP_REMOVED lines=10> */
.L_x_9:


//--------------------- .nv.global.init           --------------------------
	.section	.nv.global.init,"aw",@progbits
.nv.global.init:
	.type		$str,@object
	.size		$str,($str$1 - $str)
$str:
        /*0000*/ 	.byte	0x69, 0x20, 0x3d, 0x20, 0x25, 0x64, 0x3a, 0x20, 0x25, 0x66, 0x0a, 0x00
	.type		$str$1,@object
	.size		$str$1,(.L_2 - $str$1)
$str$1:
        /*000c*/ 	.byte	0x28, 0x25, 0x64, 0x2c, 0x25, 0x64, 0x29, 0x3a, 0x20, 0x25, 0x66, 0x0a, 0x00
.L_2:


//--------------------- .nv.shared.reserved.0     --------------------------
	.section	.nv.shared.reserved.0,"aw",@nobits
	.weak		__nv_reservedSMEM_offset_0_alias
	.size		__nv_reservedSMEM_offset_0_alias, 0, 64
	.other		__nv_reservedSMEM_offset_0_alias,@"STO_CUDA_RESERVED_SHARED STV_DEFAULT"
__nv_reservedSMEM_offset_0_alias:
	.zero		0
	.zero		64


//--------------------- .nv.constant0._Z12convolution1PfS_ii --------------------------
	.section	.nv.constant0._Z12convolution1PfS_ii,"a",@progbits
	.sectionflags	@""
	.align	4
.nv.constant0._Z12convolution1PfS_ii:
	.zero		920


//--------------------- .nv.constant0._Z6sumArrPfS_S_i --------------------------
	.section	.nv.constant0._Z6sumArrPfS_S_i,"a",@progbits
	.sectionflags	@""
	.align	4
.nv.constant0._Z6sumArrPfS_S_i:
	.zero		924


//--------------------- .nv.constant0._Z6printMPfii --------------------------
	.section	.nv.constant0._Z6printMPfii,"a",@progbits
	.sectionflags	@""
	.align	4
.nv.constant0._Z6printMPfii:
	.zero		912


//--------------------- .nv.constant0._Z6printAPfi --------------------------
	.section	.nv.constant0._Z6printAPfi,"a",@progbits
	.sectionflags	@""
	.align	4
.nv.constant0._Z6printAPfi:
	.zero		908


//--------------------- SYMBOLS --------------------------

	.type		.nv.reservedSmem.offset0,@object
	.size		.nv.reservedSmem.offset0,0x4
	.type		vprintf,@function
